//
// Generated by NVIDIA NVVM Compiler
//
// Compiler Build ID: CL-36424714
// Cuda compilation tools, release 13.0, V13.0.88
// Based on NVVM 20.0.0
//

.version 9.0
.target sm_100
.address_size 64

	// .globl	_Z17convolutionKernelPfS_S_ii
// _ZZ17convolutionKernelPfS_S_iiE4tile has been demoted

.visible .entry _Z17convolutionKernelPfS_S_ii(
	.param .u64 .ptr .align 1 _Z17convolutionKernelPfS_S_ii_param_0,
	.param .u64 .ptr .align 1 _Z17convolutionKernelPfS_S_ii_param_1,
	.param .u64 .ptr .align 1 _Z17convolutionKernelPfS_S_ii_param_2,
	.param .u32 _Z17convolutionKernelPfS_S_ii_param_3,
	.param .u32 _Z17convolutionKernelPfS_S_ii_param_4
)
{
	.reg .pred 	%p<11>;
	.reg .b32 	%r<19>;
	.reg .b32 	%f<30>;
	.reg .b64 	%rd<14>;
	// demoted variable
	.shared .align 4 .b8 _ZZ17convolutionKernelPfS_S_iiE4tile[1296];
	ld.param.u64 	%rd1, [_Z17convolutionKernelPfS_S_ii_param_0];
	ld.param.u64 	%rd2, [_Z17convolutionKernelPfS_S_ii_param_1];
	ld.param.u64 	%rd3, [_Z17convolutionKernelPfS_S_ii_param_2];
	ld.param.u32 	%r4, [_Z17convolutionKernelPfS_S_ii_param_3];
	ld.param.u32 	%r5, [_Z17convolutionKernelPfS_S_ii_param_4];
	mov.u32 	%r6, %tid.x;
	mov.u32 	%r7, %tid.y;
	mov.u32 	%r8, %ctaid.y;
	shl.b32 	%r9, %r8, 4;
	add.s32 	%r1, %r9, %r7;
	mov.u32 	%r10, %ctaid.x;
	shl.b32 	%r11, %r10, 4;
	add.s32 	%r2, %r11, %r6;
	setp.eq.s32 	%p1, %r1, 0;
	setp.gt.s32 	%p2, %r1, %r5;
	or.pred  	%p3, %p1, %p2;
	setp.lt.s32 	%p4, %r2, 1;
	or.pred  	%p5, %p4, %p3;
	setp.gt.s32 	%p6, %r2, %r4;
	mov.u32 	%r12, _ZZ17convolutionKernelPfS_S_iiE4tile;
	mad.lo.s32 	%r13, %r7, 72, %r12;
	shl.b32 	%r14, %r6, 2;
	add.s32 	%r3, %r13, %r14;
	or.pred  	%p7, %p6, %p5;
	@%p7 bra 	$L__BB0_2;
	cvta.to.global.u64 	%rd4, %rd1;
	add.s32 	%r16, %r1, -1;
	mul.lo.s32 	%r17, %r4, %r16;
	cvt.s64.s32 	%rd5, %r17;
	cvt.u64.u32 	%rd6, %r2;
	add.s64 	%rd7, %rd6, %rd5;
	shl.b64 	%rd8, %rd7, 2;
	add.s64 	%rd9, %rd4, %rd8;
	ld.global.f32 	%f2, [%rd9+-4];
	st.shared.f32 	[%r3], %f2;
	bra.uni 	$L__BB0_3;
$L__BB0_2:
	mov.b32 	%r15, 0;
	st.shared.u32 	[%r3], %r15;
$L__BB0_3:
	cvta.to.global.u64 	%rd10, %rd3;
	bar.sync 	0;
	ld.shared.f32 	%f3, [%r3];
	ld.global.f32 	%f4, [%rd10];
	fma.rn.f32 	%f5, %f3, %f4, 0f00000000;
	ld.shared.f32 	%f6, [%r3+4];
	ld.global.f32 	%f7, [%rd10+4];
	fma.rn.f32 	%f8, %f6, %f7, %f5;
	ld.shared.f32 	%f9, [%r3+8];
	ld.global.f32 	%f10, [%rd10+8];
	fma.rn.f32 	%f11, %f9, %f10, %f8;
	ld.shared.f32 	%f12, [%r3+72];
	ld.global.f32 	%f13, [%rd10+12];
	fma.rn.f32 	%f14, %f12, %f13, %f11;
	ld.shared.f32 	%f15, [%r3+76];
	ld.global.f32 	%f16, [%rd10+16];
	fma.rn.f32 	%f17, %f15, %f16, %f14;
	ld.shared.f32 	%f18, [%r3+80];
	ld.global.f32 	%f19, [%rd10+20];
	fma.rn.f32 	%f20, %f18, %f19, %f17;
	ld.shared.f32 	%f21, [%r3+144];
	ld.global.f32 	%f22, [%rd10+24];
	fma.rn.f32 	%f23, %f21, %f22, %f20;
	ld.shared.f32 	%f24, [%r3+148];
	ld.global.f32 	%f25, [%rd10+28];
	fma.rn.f32 	%f26, %f24, %f25, %f23;
	ld.shared.f32 	%f27, [%r3+152];
	ld.global.f32 	%f28, [%rd10+32];
	fma.rn.f32 	%f1, %f27, %f28, %f26;
	setp.ge.s32 	%p8, %r1, %r5;
	setp.ge.s32 	%p9, %r2, %r4;
	or.pred  	%p10, %p9, %p8;
	@%p10 bra 	$L__BB0_5;
	max.f32 	%f29, %f1, 0f00000000;
	mad.lo.s32 	%r18, %r4, %r1, %r2;
	cvta.to.global.u64 	%rd11, %rd2;
	mul.wide.s32 	%rd12, %r18, 4;
	add.s64 	%rd13, %rd11, %rd12;
	st.global.f32 	[%rd13], %f29;
$L__BB0_5:
	ret;

}


// ===== COMPILED SASS (sm_100) =====

	.target	sm_100

	.elftype	@"ET_EXEC"


//--------------------- .note.nv.tkinfo           --------------------------
	.section	.note.nv.tkinfo,"",@"SHT_NOTE"
	.sectionflags	@"SHF_NOTE_NV_TKINFO"
	.tkinfo
        /*0018*/ 	.word	0x00000002
        /*0030*/ 	.string	""
        /*0030*/ 	.string	"ptxas"
        /*0030*/ 	.string	"Cuda compilation tools, release 13.0, V13.0.88"
        /*0030*/ 	.string	"Build cuda_13.0.r13.0/compiler.36424714_0"
        /*0030*/ 	.string	"-arch sm_100 -m 64 "



//--------------------- .note.nv.cuinfo           --------------------------
	.section	.note.nv.cuinfo,"",@"SHT_NOTE"
	.sectionflags	@"SHF_NOTE_NV_CUINFO"
        /*0018*/ 	.short	0x0002
        /*001a*/ 	.short	0x0064
        /*001c*/ 	.short	0x0082
	.zero		2


//--------------------- .nv.info                  --------------------------
	.section	.nv.info,"",@"SHT_CUDA_INFO"
	.align	4


	//----- nvinfo : EIATTR_REGCOUNT
	.align		4
        /*0000*/ 	.byte	0x04, 0x2f
        /*0002*/ 	.short	(.L_1 - .L_0)
	.align		4
.L_0:
        /*0004*/ 	.word	index@(_Z17convolutionKernelPfS_S_ii)
        /*0008*/ 	.word	0x0000001a


	//----- nvinfo : EIATTR_FRAME_SIZE
	.align		4
.L_1:
        /*000c*/ 	.byte	0x04, 0x11
        /*000e*/ 	.short	(.L_3 - .L_2)
	.align		4
.L_2:
        /*0010*/ 	.word	index@(_Z17convolutionKernelPfS_S_ii)
        /*0014*/ 	.word	0x00000000


	//----- nvinfo : EIATTR_MIN_STACK_SIZE
	.align		4
.L_3:
        /*0018*/ 	.byte	0x04, 0x12
        /*001a*/ 	.short	(.L_5 - .L_4)
	.align		4
.L_4:
        /*001c*/ 	.word	index@(_Z17convolutionKernelPfS_S_ii)
        /*0020*/ 	.word	0x00000000
.L_5:


//--------------------- .nv.compat                --------------------------
	.section	.nv.compat,"",@"SHT_CUDA_COMPAT_INFO"
	.align	4
        /*0000*/ 	.byte	0x02, 0x09, 0x00, 0x00, 0x02, 0x02, 0x01, 0x00, 0x02, 0x05, 0x05, 0x00, 0x03, 0x07, 0x01, 0x01
        /*0010*/ 	.byte	0x02, 0x03, 0x00, 0x00, 0x02, 0x06, 0x01, 0x00, 0x04, 0x0b, 0x08, 0x00, 0x09, 0x00, 0x00, 0x00
        /*0020*/ 	.byte	0x00, 0x00, 0x00, 0x00


//--------------------- .nv.info._Z17convolutionKernelPfS_S_ii --------------------------
	.section	.nv.info._Z17convolutionKernelPfS_S_ii,"",@"SHT_CUDA_INFO"
	.sectionflags	@""
	.align	4


	//----- nvinfo : EIATTR_CUDA_API_VERSION
	.align		4
        /*0000*/ 	.byte	0x04, 0x37
        /*0002*/ 	.short	(.L_7 - .L_6)
.L_6:
        /*0004*/ 	.word	0x00000082


	//----- nvinfo : EIATTR_KPARAM_INFO
	.align		4
.L_7:
        /*0008*/ 	.byte	0x04, 0x17
        /*000a*/ 	.short	(.L_9 - .L_8)
.L_8:
        /*000c*/ 	.word	0x00000000
        /*0010*/ 	.short	0x0004
        /*0012*/ 	.short	0x001c
        /*0014*/ 	.byte	0x00, 0xf0, 0x11, 0x00


	//----- nvinfo : EIATTR_KPARAM_INFO
	.align		4
.L_9:
        /*0018*/ 	.byte	0x04, 0x17
        /*001a*/ 	.short	(.L_11 - .L_10)
.L_10:
        /*001c*/ 	.word	0x00000000
        /*0020*/ 	.short	0x0003
        /*0022*/ 	.short	0x0018
        /*0024*/ 	.byte	0x00, 0xf0, 0x11, 0x00


	//----- nvinfo : EIATTR_KPARAM_INFO
	.align		4
.L_11:
        /*0028*/ 	.byte	0x04, 0x17
        /*002a*/ 	.short	(.L_13 - .L_12)
.L_12:
        /*002c*/ 	.word	0x00000000
        /*0030*/ 	.short	0x0002
        /*0032*/ 	.short	0x0010
        /*0034*/ 	.byte	0x00, 0xf5, 0x21, 0x00


	//----- nvinfo : EIATTR_KPARAM_INFO
	.align		4
.L_13:
        /*0038*/ 	.byte	0x04, 0x17
        /*003a*/ 	.short	(.L_15 - .L_14)
.L_14:
        /*003c*/ 	.word	0x00000000
        /*0040*/ 	.short	0x0001
        /*0042*/ 	.short	0x0008
        /*0044*/ 	.byte	0x00, 0xf5, 0x21, 0x00


	//----- nvinfo : EIATTR_KPARAM_INFO
	.align		4
.L_15:
        /*0048*/ 	.byte	0x04, 0x17
        /*004a*/ 	.short	(.L_17 - .L_16)
.L_16:
        /*004c*/ 	.word	0x00000000
        /*0050*/ 	.short	0x0000
        /*0052*/ 	.short	0x0000
        /*0054*/ 	.byte	0x00, 0xf5, 0x21, 0x00


	//----- nvinfo : EIATTR_SPARSE_MMA_MASK
	.align		4
.L_17:
        /*0058*/ 	.byte	0x03, 0x50
        /*005a*/ 	.short	0x0000


	//----- nvinfo : EIATTR_MAXREG_COUNT
	.align		4
        /*005c*/ 	.byte	0x03, 0x1b
        /*005e*/ 	.short	0x00ff


	//----- nvinfo : EIATTR_NUM_BARRIERS
	.align		4
        /*0060*/ 	.byte	0x02, 0x4c
        /*0062*/ 	.byte	0x01
	.zero		1


	//----- nvinfo : EIATTR_MERCURY_ISA_VERSION
	.align		4
        /*0064*/ 	.byte	0x03, 0x5f
        /*0066*/ 	.short	0x0101


	//----- nvinfo : EIATTR_VRC_CTA_INIT_COUNT
	.align		4
        /*0068*/ 	.byte	0x02, 0x4a
	.zero		1
	.zero		1


	//----- nvinfo : EIATTR_EXIT_INSTR_OFFSETS
	.align		4
        /*006c*/ 	.byte	0x04, 0x1c
        /*006e*/ 	.short	(.L_19 - .L_18)


	//   ....[0]....
.L_18:
        /*0070*/ 	.word	0x00000360


	//   ....[1]....
        /*0074*/ 	.word	0x00000410


	//----- nvinfo : EIATTR_CBANK_PARAM_SIZE
	.align		4
.L_19:
        /*0078*/ 	.byte	0x03, 0x19
        /*007a*/ 	.short	0x0020


	//----- nvinfo : EIATTR_PARAM_CBANK
	.align		4
        /*007c*/ 	.byte	0x04, 0x0a
        /*007e*/ 	.short	(.L_21 - .L_20)
	.align		4
.L_20:
        /*0080*/ 	.word	index@(.nv.constant0._Z17convolutionKernelPfS_S_ii)
        /*0084*/ 	.short	0x0380
        /*0086*/ 	.short	0x0020


	//----- nvinfo : EIATTR_SW_WAR
	.align		4
.L_21:
        /*0088*/ 	.byte	0x04, 0x36
        /*008a*/ 	.short	(.L_23 - .L_22)
.L_22:
        /*008c*/ 	.word	0x00000008
.L_23:


//--------------------- .nv.callgraph             --------------------------
	.section	.nv.callgraph,"",@"SHT_CUDA_CALLGRAPH"
	.align	4
	.sectionentsize	8
	.align		4
        /*0000*/ 	.word	0x00000000
	.align		4
        /*0004*/ 	.word	0xffffffff
	.align		4
        /*0008*/ 	.word	0x00000000
	.align		4
        /*000c*/ 	.word	0xfffffffe
	.align		4
        /*0010*/ 	.word	0x00000000
	.align		4
        /*0014*/ 	.word	0xfffffffd
	.align		4
        /*0018*/ 	.word	0x00000000
	.align		4
        /*001c*/ 	.word	0xfffffffc


//--------------------- .text._Z17convolutionKernelPfS_S_ii --------------------------
	.section	.text._Z17convolutionKernelPfS_S_ii,"ax",@progbits
	.align	128
        .global         _Z17convolutionKernelPfS_S_ii
        .type           _Z17convolutionKernelPfS_S_ii,@function
        .size           _Z17convolutionKernelPfS_S_ii,(.L_x_1 - _Z17convolutionKernelPfS_S_ii)
        .other          _Z17convolutionKernelPfS_S_ii,@"STO_CUDA_ENTRY STV_DEFAULT"
_Z17convolutionKernelPfS_S_ii:
.text._Z17convolutionKernelPfS_S_ii:
[----:B------:R-:W-:Y:S01]  /*0000*/  LDC R1, c[0x0][0x37c] ;  /* 0x0000df00ff017b82 */ /* 0x000fe20000000800 */
[----:B------:R-:W0:Y:S01]  /*0010*/  S2R R13, SR_TID.Y ;  /* 0x00000000000d7919 */ /* 0x000e220000002200 */
[----:B------:R-:W1:Y:S01]  /*0020*/  LDCU.64 UR6, c[0x0][0x398] ;  /* 0x00007300ff0677ac */ /* 0x000e620008000a00 */
[----:B------:R-:W0:Y:S01]  /*0030*/  S2R R2, SR_CTAID.Y ;  /* 0x0000000000027919 */ /* 0x000e220000002600 */
[----:B------:R-:W2:Y:S01]  /*0040*/  LDCU.64 UR4, c[0x0][0x358] ;  /* 0x00006b00ff0477ac */ /* 0x000ea20008000a00 */
[----:B------:R-:W3:Y:S01]  /*0050*/  S2R R11, SR_TID.X ;  /* 0x00000000000b7919 */ /* 0x000ee20000002100 */
[----:B------:R-:W3:Y:S01]  /*0060*/  S2R R0, SR_CTAID.X ;  /* 0x0000000000007919 */ /* 0x000ee20000002500 */
[----:B0-----:R-:W-:-:S05]  /*0070*/  IMAD R2, R2, 0x10, R13 ;  /* 0x0000001002027824 */ /* 0x001fca00078e020d */
[----:B-1----:R-:W-:Y:S01]  /*0080*/  ISETP.GT.AND P0, PT, R2, UR7, PT ;  /* 0x0000000702007c0c */ /* 0x002fe2000bf04270 */
[----:B---3--:R-:W-:-:S03]  /*0090*/  IMAD R3, R0, 0x10, R11 ;  /* 0x0000001000037824 */ /* 0x008fc600078e020b */
[----:B------:R-:W-:-:S04]  /*00a0*/  ISETP.EQ.OR P0, PT, R2, RZ, P0 ;  /* 0x000000ff0200720c */ /* 0x000fc80000702670 */
[----:B------:R-:W-:-:S04]  /*00b0*/  ISETP.LT.OR P0, PT, R3, 0x1, P0 ;  /* 0x000000010300780c */ /* 0x000fc80000701670 */
[----:B------:R-:W-:-:S13]  /*00c0*/  ISETP.GT.OR P0, PT, R3, UR6, P0 ;  /* 0x0000000603007c0c */ /* 0x000fda0008704670 */
[----:B------:R-:W0:Y:S01]  /*00d0*/  @!P0 LDC.64 R6, c[0x0][0x380] ;  /* 0x0000e000ff068b82 */ /* 0x000e220000000a00 */
[----:B------:R-:W-:-:S05]  /*00e0*/  @!P0 IADD3 R0, PT, PT, R2, -0x1, RZ ;  /* 0xffffffff02008810 */ /* 0x000fca0007ffe0ff */
[----:B------:R-:W-:-:S05]  /*00f0*/  @!P0 IMAD R0, R0, UR6, RZ ;  /* 0x0000000600008c24 */ /* 0x000fca000f8e02ff */
[----:B------:R-:W-:-:S04]  /*0100*/  @!P0 IADD3 R4, P1, PT, R3, R0, RZ ;  /* 0x0000000003048210 */ /* 0x000fc80007f3e0ff */
[----:B------:R-:W-:Y:S02]  /*0110*/  @!P0 LEA.HI.X.SX32 R0, R0, RZ, 0x1, P1 ;  /* 0x000000ff00008211 */ /* 0x000fe400008f0eff */
[----:B0-----:R-:W-:-:S04]  /*0120*/  @!P0 LEA R6, P1, R4, R6, 0x2 ;  /* 0x0000000604068211 */ /* 0x001fc800078210ff */
[----:B------:R-:W-:-:S05]  /*0130*/  @!P0 LEA.HI.X R7, R4, R7, R0, 0x2, P1 ;  /* 0x0000000704078211 */ /* 0x000fca00008f1400 */
[----:B--2---:R-:W2:Y:S01]  /*0140*/  @!P0 LDG.E R8, desc[UR4][R6.64+-0x4] ;  /* 0xfffffc0406088981 */ /* 0x004ea2000c1e1900 */
[----:B------:R-:W-:Y:S01]  /*0150*/  MOV R0, 0x400 ;  /* 0x0000040000007802 */ /* 0x000fe20000000f00 */
[----:B------:R-:W0:Y:S01]  /*0160*/  LDC.64 R4, c[0x0][0x390] ;  /* 0x0000e400ff047b82 */ /* 0x000e220000000a00 */
[----:B------:R-:W1:Y:S02]  /*0170*/  S2R R9, SR_CgaCtaId ;  /* 0x0000000000097919 */ /* 0x000e640000008800 */
[----:B-1----:R-:W-:-:S05]  /*0180*/  LEA R0, R9, R0, 0x18 ;  /* 0x0000000009007211 */ /* 0x002fca00078ec0ff */
[----:B------:R-:W-:-:S05]  /*0190*/  IMAD R0, R13, 0x48, R0 ;  /* 0x000000480d007824 */ /* 0x000fca00078e0200 */
[----:B------:R-:W-:-:S05]  /*01a0*/  LEA R11, R11, R0, 0x2 ;  /* 0x000000000b0b7211 */ /* 0x000fca00078e10ff */
[----:B--2---:R1:W-:Y:S04]  /*01b0*/  @!P0 STS [R11], R8 ;  /* 0x000000080b008388 */ /* 0x0043e80000000800 */
[----:B------:R-:W-:Y:S01]  /*01c0*/  @P0 STS [R11], RZ ;  /* 0x000000ff0b000388 */ /* 0x000fe20000000800 */
[----:B------:R-:W-:Y:S06]  /*01d0*/  BAR.SYNC.DEFER_BLOCKING 0x0 ;  /* 0x0000000000007b1d */ /* 0x000fec0000010000 */
[----:B0-----:R-:W2:Y:S04]  /*01e0*/  LDG.E R13, desc[UR4][R4.64] ;  /* 0x00000004040d7981 */ /* 0x001ea8000c1e1900 */
[----:B------:R-:W3:Y:S04]  /*01f0*/  LDG.E R12, desc[UR4][R4.64+0x4] ;  /* 0x00000404040c7981 */ /* 0x000ee8000c1e1900 */
[----:B------:R-:W4:Y:S04]  /*0200*/  LDG.E R14, desc[UR4][R4.64+0x8] ;  /* 0x00000804040e7981 */ /* 0x000f28000c1e1900 */
[----:B------:R-:W4:Y:S04]  /*0210*/  LDG.E R16, desc[UR4][R4.64+0xc] ;  /* 0x00000c0404107981 */ /* 0x000f28000c1e1900 */
[----:B------:R0:W5:Y:S04]  /*0220*/  LDG.E R18, desc[UR4][R4.64+0x10] ;  /* 0x0000100404127981 */ /* 0x000168000c1e1900 */
[----:B------:R0:W5:Y:S04]  /*0230*/  LDG.E R10, desc[UR4][R4.64+0x14] ;  /* 0x00001404040a7981 */ /* 0x000168000c1e1900 */
[----:B------:R0:W5:Y:S04]  /*0240*/  LDG.E R7, desc[UR4][R4.64+0x18] ;  /* 0x0000180404077981 */ /* 0x000168000c1e1900 */
[----:B------:R0:W5:Y:S04]  /*0250*/  LDG.E R6, desc[UR4][R4.64+0x1c] ;  /* 0x00001c0404067981 */ /* 0x000168000c1e1900 */
[----:B-1----:R0:W5:Y:S01]  /*0260*/  LDG.E R8, desc[UR4][R4.64+0x20] ;  /* 0x0000200404087981 */ /* 0x002162000c1e1900 */
[----:B------:R-:W-:-:S03]  /*0270*/  ISETP.GE.AND P0, PT, R2, UR7, PT ;  /* 0x0000000702007c0c */ /* 0x000fc6000bf06270 */
[----:B------:R-:W2:Y:S01]  /*0280*/  LDS R0, [R11] ;  /* 0x000000000b007984 */ /* 0x000ea20000000800 */
[----:B------:R-:W-:-:S03]  /*0290*/  ISETP.GE.OR P0, PT, R3, UR6, P0 ;  /* 0x0000000603007c0c */ /* 0x000fc60008706670 */
[----:B------:R-:W3:Y:S04]  /*02a0*/  LDS R15, [R11+0x4] ;  /* 0x000004000b0f7984 */ /* 0x000ee80000000800 */
[----:B------:R-:W4:Y:S04]  /*02b0*/  LDS R17, [R11+0x8] ;  /* 0x000008000b117984 */ /* 0x000f280000000800 */
[----:B------:R-:W1:Y:S04]  /*02c0*/  LDS R19, [R11+0x48] ;  /* 0x000048000b137984 */ /* 0x000e680000000800 */
[----:B------:R0:W0:Y:S04]  /*02d0*/  LDS R21, [R11+0x4c] ;  /* 0x00004c000b157984 */ /* 0x0000280000000800 */
[----:B------:R0:W0:Y:S04]  /*02e0*/  LDS R20, [R11+0x50] ;  /* 0x000050000b147984 */ /* 0x0000280000000800 */
[----:B------:R0:W0:Y:S04]  /*02f0*/  LDS R23, [R11+0x90] ;  /* 0x000090000b177984 */ /* 0x0000280000000800 */
[----:B------:R0:W0:Y:S04]  /*0300*/  LDS R9, [R11+0x94] ;  /* 0x000094000b097984 */ /* 0x0000280000000800 */
[----:B------:R0:W0:Y:S01]  /*0310*/  LDS R22, [R11+0x98] ;  /* 0x000098000b167984 */ /* 0x0000220000000800 */
[----:B--2---:R-:W-:-:S04]  /*0320*/  FFMA R0, R0, R13, RZ ;  /* 0x0000000d00007223 */ /* 0x004fc800000000ff */
[----:B---3--:R-:W-:-:S04]  /*0330*/  FFMA R0, R15, R12, R0 ;  /* 0x0000000c0f007223 */ /* 0x008fc80000000000 */
[----:B----4-:R-:W-:-:S04]  /*0340*/  FFMA R0, R17, R14, R0 ;  /* 0x0000000e11007223 */ /* 0x010fc80000000000 */
[----:B-1----:R-:W-:Y:S01]  /*0350*/  FFMA R0, R19, R16, R0 ;  /* 0x0000001013007223 */ /* 0x002fe20000000000 */
[----:B0-----:R-:W-:Y:S06]  /*0360*/  @P0 EXIT ;  /* 0x000000000000094d */ /* 0x001fec0003800000 */
[----:B------:R-:W0:Y:S01]  /*0370*/  LDC.64 R4, c[0x0][0x388] ;  /* 0x0000e200ff047b82 */ /* 0x000e220000000a00 */
[----:B-----5:R-:W-:Y:S01]  /*0380*/  FFMA R21, R21, R18, R0 ;  /* 0x0000001215157223 */ /* 0x020fe20000000000 */
[----:B------:R-:W-:-:S03]  /*0390*/  IMAD R3, R2, UR6, R3 ;  /* 0x0000000602037c24 */ /* 0x000fc6000f8e0203 */
[----:B------:R-:W-:-:S04]  /*03a0*/  FFMA R10, R20, R10, R21 ;  /* 0x0000000a140a7223 */ /* 0x000fc80000000015 */
[----:B------:R-:W-:-:S04]  /*03b0*/  FFMA R10, R23, R7, R10 ;  /* 0x00000007170a7223 */ /* 0x000fc8000000000a */
[----:B------:R-:W-:-:S04]  /*03c0*/  FFMA R9, R9, R6, R10 ;  /* 0x0000000609097223 */ /* 0x000fc8000000000a */
[----:B------:R-:W-:Y:S01]  /*03d0*/  FFMA R8, R22, R8, R9 ;  /* 0x0000000816087223 */ /* 0x000fe20000000009 */
[----:B0-----:R-:W-:-:S04]  /*03e0*/  IMAD.WIDE R4, R3, 0x4, R4 ;  /* 0x0000000403047825 */ /* 0x001fc800078e0204 */
[----:B------:R-:W-:-:S05]  /*03f0*/  FMNMX R3, RZ, R8, !PT ;  /* 0x00000008ff037209 */ /* 0x000fca0007800000 */
[----:B------:R-:W-:Y:S01]  /*0400*/  STG.E desc[UR4][R4.64], R3 ;  /* 0x0000000304007986 */ /* 0x000fe2000c101904 */
[----:B------:R-:W-:Y:S05]  /*0410*/  EXIT ;  /* 0x000000000000794d */ /* 0x000fea0003800000 */
.L_x_0:
[----:B------:R-:W-:-:S00]  /*0420*/  BRA `(.L_x_0) ;  /* 0xfffffffc00fc7947 */ /* 0x000fc0000383ffff */
[----:B------:R-:W-:-:S00]  /*0430*/  NOP ;  /* 0x0000000000007918 */ /* 0x000fc00000000000 */
        /* <DEDUP_REMOVED lines=12> */
.L_x_1:


//--------------------- .nv.shared._Z17convolutionKernelPfS_S_ii --------------------------
	.section	.nv.shared._Z17convolutionKernelPfS_S_ii,"aw",@nobits
	.sectionflags	@""
	.align	4
.nv.shared._Z17convolutionKernelPfS_S_ii:
	.zero		2320


//--------------------- .nv.shared.reserved.0     --------------------------
	.section	.nv.shared.reserved.0,"aw",@nobits
	.weak		__nv_reservedSMEM_offset_0_alias
	.size		__nv_reservedSMEM_offset_0_alias, 0, 64
	.other		__nv_reservedSMEM_offset_0_alias,@"STO_CUDA_RESERVED_SHARED STV_DEFAULT"
__nv_reservedSMEM_offset_0_alias:
	.zero		0
	.zero		64


//--------------------- .nv.constant0._Z17convolutionKernelPfS_S_ii --------------------------
	.section	.nv.constant0._Z17convolutionKernelPfS_S_ii,"a",@progbits
	.sectionflags	@""
	.align	4
.nv.constant0._Z17convolutionKernelPfS_S_ii:
	.zero		928


//--------------------- SYMBOLS --------------------------

	.type		.nv.reservedSmem.offset0,@object
	.size		.nv.reservedSmem.offset0,0x4
	.type		.nv.reservedSmem.cap,@object
	.size		.nv.reservedSmem.cap,0x4
